//
// Generated by NVIDIA NVVM Compiler
//
// Compiler Build ID: CL-36424714
// Cuda compilation tools, release 13.0, V13.0.88
// Based on NVVM 20.0.0
//

.version 9.0
.target sm_100
.address_size 64

	// .globl	_Z27pairwiseProductWithWindow2DPfS_S_iii

.visible .entry _Z27pairwiseProductWithWindow2DPfS_S_iii(
	.param .u64 .ptr .align 1 _Z27pairwiseProductWithWindow2DPfS_S_iii_param_0,
	.param .u64 .ptr .align 1 _Z27pairwiseProductWithWindow2DPfS_S_iii_param_1,
	.param .u64 .ptr .align 1 _Z27pairwiseProductWithWindow2DPfS_S_iii_param_2,
	.param .u32 _Z27pairwiseProductWithWindow2DPfS_S_iii_param_3,
	.param .u32 _Z27pairwiseProductWithWindow2DPfS_S_iii_param_4,
	.param .u32 _Z27pairwiseProductWithWindow2DPfS_S_iii_param_5
)
{
	.reg .pred 	%p<14>;
	.reg .b32 	%r<44>;
	.reg .b32 	%f<88>;
	.reg .b64 	%rd<31>;

	ld.param.u64 	%rd11, [_Z27pairwiseProductWithWindow2DPfS_S_iii_param_0];
	ld.param.u64 	%rd12, [_Z27pairwiseProductWithWindow2DPfS_S_iii_param_1];
	ld.param.u64 	%rd13, [_Z27pairwiseProductWithWindow2DPfS_S_iii_param_2];
	ld.param.u32 	%r26, [_Z27pairwiseProductWithWindow2DPfS_S_iii_param_3];
	ld.param.u32 	%r24, [_Z27pairwiseProductWithWindow2DPfS_S_iii_param_4];
	ld.param.u32 	%r25, [_Z27pairwiseProductWithWindow2DPfS_S_iii_param_5];
	cvta.to.global.u64 	%rd1, %rd13;
	cvta.to.global.u64 	%rd2, %rd12;
	mov.u32 	%r27, %ctaid.y;
	mov.u32 	%r28, %ntid.y;
	mov.u32 	%r29, %tid.y;
	mad.lo.s32 	%r1, %r27, %r28, %r29;
	mov.u32 	%r30, %ctaid.x;
	mov.u32 	%r31, %ntid.x;
	mov.u32 	%r32, %tid.x;
	mad.lo.s32 	%r2, %r30, %r31, %r32;
	setp.ge.s32 	%p1, %r1, %r26;
	setp.ge.s32 	%p2, %r2, %r24;
	or.pred  	%p3, %p1, %p2;
	setp.lt.s32 	%p4, %r25, 1;
	or.pred  	%p5, %p3, %p4;
	@%p5 bra 	$L__BB0_13;
	cvta.to.global.u64 	%rd14, %rd11;
	mad.lo.s32 	%r34, %r24, %r1, %r2;
	mul.wide.s32 	%rd15, %r34, 4;
	add.s64 	%rd3, %rd14, %rd15;
	mul.lo.s32 	%r3, %r34, %r25;
	and.b32  	%r4, %r25, 15;
	setp.lt.u32 	%p6, %r25, 16;
	mov.b32 	%r40, 0;
	@%p6 bra 	$L__BB0_4;
	and.b32  	%r40, %r25, 2147483632;
	neg.s32 	%r38, %r40;
	add.s64 	%rd29, %rd2, 32;
	add.s64 	%rd5, %rd1, 32;
	mov.u32 	%r37, %r3;
$L__BB0_3:
	.pragma "nounroll";
	mul.wide.s32 	%rd16, %r37, 4;
	add.s64 	%rd17, %rd5, %rd16;
	ld.global.f32 	%f1, [%rd3];
	ld.global.f32 	%f2, [%rd29+-32];
	mul.f32 	%f3, %f1, %f2;
	st.global.f32 	[%rd17+-32], %f3;
	ld.global.f32 	%f4, [%rd3];
	ld.global.f32 	%f5, [%rd29+-28];
	mul.f32 	%f6, %f4, %f5;
	st.global.f32 	[%rd17+-28], %f6;
	ld.global.f32 	%f7, [%rd3];
	ld.global.f32 	%f8, [%rd29+-24];
	mul.f32 	%f9, %f7, %f8;
	st.global.f32 	[%rd17+-24], %f9;
	ld.global.f32 	%f10, [%rd3];
	ld.global.f32 	%f11, [%rd29+-20];
	mul.f32 	%f12, %f10, %f11;
	st.global.f32 	[%rd17+-20], %f12;
	ld.global.f32 	%f13, [%rd3];
	ld.global.f32 	%f14, [%rd29+-16];
	mul.f32 	%f15, %f13, %f14;
	st.global.f32 	[%rd17+-16], %f15;
	ld.global.f32 	%f16, [%rd3];
	ld.global.f32 	%f17, [%rd29+-12];
	mul.f32 	%f18, %f16, %f17;
	st.global.f32 	[%rd17+-12], %f18;
	ld.global.f32 	%f19, [%rd3];
	ld.global.f32 	%f20, [%rd29+-8];
	mul.f32 	%f21, %f19, %f20;
	st.global.f32 	[%rd17+-8], %f21;
	ld.global.f32 	%f22, [%rd3];
	ld.global.f32 	%f23, [%rd29+-4];
	mul.f32 	%f24, %f22, %f23;
	st.global.f32 	[%rd17+-4], %f24;
	ld.global.f32 	%f25, [%rd3];
	ld.global.f32 	%f26, [%rd29];
	mul.f32 	%f27, %f25, %f26;
	st.global.f32 	[%rd17], %f27;
	ld.global.f32 	%f28, [%rd3];
	ld.global.f32 	%f29, [%rd29+4];
	mul.f32 	%f30, %f28, %f29;
	st.global.f32 	[%rd17+4], %f30;
	ld.global.f32 	%f31, [%rd3];
	ld.global.f32 	%f32, [%rd29+8];
	mul.f32 	%f33, %f31, %f32;
	st.global.f32 	[%rd17+8], %f33;
	ld.global.f32 	%f34, [%rd3];
	ld.global.f32 	%f35, [%rd29+12];
	mul.f32 	%f36, %f34, %f35;
	st.global.f32 	[%rd17+12], %f36;
	ld.global.f32 	%f37, [%rd3];
	ld.global.f32 	%f38, [%rd29+16];
	mul.f32 	%f39, %f37, %f38;
	st.global.f32 	[%rd17+16], %f39;
	ld.global.f32 	%f40, [%rd3];
	ld.global.f32 	%f41, [%rd29+20];
	mul.f32 	%f42, %f40, %f41;
	st.global.f32 	[%rd17+20], %f42;
	ld.global.f32 	%f43, [%rd3];
	ld.global.f32 	%f44, [%rd29+24];
	mul.f32 	%f45, %f43, %f44;
	st.global.f32 	[%rd17+24], %f45;
	ld.global.f32 	%f46, [%rd3];
	ld.global.f32 	%f47, [%rd29+28];
	mul.f32 	%f48, %f46, %f47;
	st.global.f32 	[%rd17+28], %f48;
	add.s32 	%r38, %r38, 16;
	add.s64 	%rd29, %rd29, 64;
	add.s32 	%r37, %r37, 16;
	setp.ne.s32 	%p7, %r38, 0;
	@%p7 bra 	$L__BB0_3;
$L__BB0_4:
	setp.eq.s32 	%p8, %r4, 0;
	@%p8 bra 	$L__BB0_13;
	and.b32  	%r12, %r25, 7;
	setp.lt.u32 	%p9, %r4, 8;
	@%p9 bra 	$L__BB0_7;
	ld.global.f32 	%f49, [%rd3];
	mul.wide.u32 	%rd18, %r40, 4;
	add.s64 	%rd19, %rd2, %rd18;
	ld.global.f32 	%f50, [%rd19];
	mul.f32 	%f51, %f49, %f50;
	add.s32 	%r35, %r40, %r3;
	mul.wide.s32 	%rd20, %r35, 4;
	add.s64 	%rd21, %rd1, %rd20;
	st.global.f32 	[%rd21], %f51;
	ld.global.f32 	%f52, [%rd3];
	ld.global.f32 	%f53, [%rd19+4];
	mul.f32 	%f54, %f52, %f53;
	st.global.f32 	[%rd21+4], %f54;
	ld.global.f32 	%f55, [%rd3];
	ld.global.f32 	%f56, [%rd19+8];
	mul.f32 	%f57, %f55, %f56;
	st.global.f32 	[%rd21+8], %f57;
	ld.global.f32 	%f58, [%rd3];
	ld.global.f32 	%f59, [%rd19+12];
	mul.f32 	%f60, %f58, %f59;
	st.global.f32 	[%rd21+12], %f60;
	ld.global.f32 	%f61, [%rd3];
	ld.global.f32 	%f62, [%rd19+16];
	mul.f32 	%f63, %f61, %f62;
	st.global.f32 	[%rd21+16], %f63;
	ld.global.f32 	%f64, [%rd3];
	ld.global.f32 	%f65, [%rd19+20];
	mul.f32 	%f66, %f64, %f65;
	st.global.f32 	[%rd21+20], %f66;
	ld.global.f32 	%f67, [%rd3];
	ld.global.f32 	%f68, [%rd19+24];
	mul.f32 	%f69, %f67, %f68;
	st.global.f32 	[%rd21+24], %f69;
	ld.global.f32 	%f70, [%rd3];
	ld.global.f32 	%f71, [%rd19+28];
	mul.f32 	%f72, %f70, %f71;
	st.global.f32 	[%rd21+28], %f72;
	add.s32 	%r40, %r40, 8;
$L__BB0_7:
	setp.eq.s32 	%p10, %r12, 0;
	@%p10 bra 	$L__BB0_13;
	and.b32  	%r15, %r25, 3;
	setp.lt.u32 	%p11, %r12, 4;
	@%p11 bra 	$L__BB0_10;
	ld.global.f32 	%f73, [%rd3];
	mul.wide.u32 	%rd22, %r40, 4;
	add.s64 	%rd23, %rd2, %rd22;
	ld.global.f32 	%f74, [%rd23];
	mul.f32 	%f75, %f73, %f74;
	add.s32 	%r36, %r40, %r3;
	mul.wide.s32 	%rd24, %r36, 4;
	add.s64 	%rd25, %rd1, %rd24;
	st.global.f32 	[%rd25], %f75;
	ld.global.f32 	%f76, [%rd3];
	ld.global.f32 	%f77, [%rd23+4];
	mul.f32 	%f78, %f76, %f77;
	st.global.f32 	[%rd25+4], %f78;
	ld.global.f32 	%f79, [%rd3];
	ld.global.f32 	%f80, [%rd23+8];
	mul.f32 	%f81, %f79, %f80;
	st.global.f32 	[%rd25+8], %f81;
	ld.global.f32 	%f82, [%rd3];
	ld.global.f32 	%f83, [%rd23+12];
	mul.f32 	%f84, %f82, %f83;
	st.global.f32 	[%rd25+12], %f84;
	add.s32 	%r40, %r40, 4;
$L__BB0_10:
	setp.eq.s32 	%p12, %r15, 0;
	@%p12 bra 	$L__BB0_13;
	add.s32 	%r43, %r40, %r3;
	mul.wide.u32 	%rd26, %r40, 4;
	add.s64 	%rd30, %rd2, %rd26;
	neg.s32 	%r42, %r15;
$L__BB0_12:
	.pragma "nounroll";
	mul.wide.s32 	%rd27, %r43, 4;
	add.s64 	%rd28, %rd1, %rd27;
	ld.global.f32 	%f85, [%rd3];
	ld.global.f32 	%f86, [%rd30];
	mul.f32 	%f87, %f85, %f86;
	st.global.f32 	[%rd28], %f87;
	add.s32 	%r43, %r43, 1;
	add.s64 	%rd30, %rd30, 4;
	add.s32 	%r42, %r42, 1;
	setp.ne.s32 	%p13, %r42, 0;
	@%p13 bra 	$L__BB0_12;
$L__BB0_13:
	ret;

}


// ===== COMPILED SASS (sm_100) =====

	.target	sm_100

	.elftype	@"ET_EXEC"


//--------------------- .note.nv.tkinfo           --------------------------
	.section	.note.nv.tkinfo,"",@"SHT_NOTE"
	.sectionflags	@"SHF_NOTE_NV_TKINFO"
	.tkinfo
        /*0018*/ 	.word	0x00000002
        /*0030*/ 	.string	""
        /*0030*/ 	.string	"ptxas"
        /*0030*/ 	.string	"Cuda compilation tools, release 13.0, V13.0.88"
        /*0030*/ 	.string	"Build cuda_13.0.r13.0/compiler.36424714_0"
        /*0030*/ 	.string	"-arch sm_100 -m 64 "



//--------------------- .note.nv.cuinfo           --------------------------
	.section	.note.nv.cuinfo,"",@"SHT_NOTE"
	.sectionflags	@"SHF_NOTE_NV_CUINFO"
        /*0018*/ 	.short	0x0002
        /*001a*/ 	.short	0x0064
        /*001c*/ 	.short	0x0082
	.zero		2


//--------------------- .nv.info                  --------------------------
	.section	.nv.info,"",@"SHT_CUDA_INFO"
	.align	4


	//----- nvinfo : EIATTR_REGCOUNT
	.align		4
        /*0000*/ 	.byte	0x04, 0x2f
        /*0002*/ 	.short	(.L_1 - .L_0)
	.align		4
.L_0:
        /*0004*/ 	.word	index@(_Z27pairwiseProductWithWindow2DPfS_S_iii)
        /*0008*/ 	.word	0x00000016


	//----- nvinfo : EIATTR_FRAME_SIZE
	.align		4
.L_1:
        /*000c*/ 	.byte	0x04, 0x11
        /*000e*/ 	.short	(.L_3 - .L_2)
	.align		4
.L_2:
        /*0010*/ 	.word	index@(_Z27pairwiseProductWithWindow2DPfS_S_iii)
        /*0014*/ 	.word	0x00000000


	//----- nvinfo : EIATTR_MIN_STACK_SIZE
	.align		4
.L_3:
        /*0018*/ 	.byte	0x04, 0x12
        /*001a*/ 	.short	(.L_5 - .L_4)
	.align		4
.L_4:
        /*001c*/ 	.word	index@(_Z27pairwiseProductWithWindow2DPfS_S_iii)
        /*0020*/ 	.word	0x00000000
.L_5:


//--------------------- .nv.compat                --------------------------
	.section	.nv.compat,"",@"SHT_CUDA_COMPAT_INFO"
	.align	4
        /*0000*/ 	.byte	0x02, 0x09, 0x00, 0x00, 0x02, 0x02, 0x01, 0x00, 0x02, 0x05, 0x05, 0x00, 0x03, 0x07, 0x01, 0x01
        /*0010*/ 	.byte	0x02, 0x03, 0x00, 0x00, 0x02, 0x06, 0x01, 0x00, 0x04, 0x0b, 0x08, 0x00, 0x09, 0x00, 0x00, 0x00
        /*0020*/ 	.byte	0x00, 0x00, 0x00, 0x00


//--------------------- .nv.info._Z27pairwiseProductWithWindow2DPfS_S_iii --------------------------
	.section	.nv.info._Z27pairwiseProductWithWindow2DPfS_S_iii,"",@"SHT_CUDA_INFO"
	.sectionflags	@""
	.align	4


	//----- nvinfo : EIATTR_CUDA_API_VERSION
	.align		4
        /*0000*/ 	.byte	0x04, 0x37
        /*0002*/ 	.short	(.L_7 - .L_6)
.L_6:
        /*0004*/ 	.word	0x00000082


	//----- nvinfo : EIATTR_KPARAM_INFO
	.align		4
.L_7:
        /*0008*/ 	.byte	0x04, 0x17
        /*000a*/ 	.short	(.L_9 - .L_8)
.L_8:
        /*000c*/ 	.word	0x00000000
        /*0010*/ 	.short	0x0005
        /*0012*/ 	.short	0x0020
        /*0014*/ 	.byte	0x00, 0xf0, 0x11, 0x00


	//----- nvinfo : EIATTR_KPARAM_INFO
	.align		4
.L_9:
        /*0018*/ 	.byte	0x04, 0x17
        /*001a*/ 	.short	(.L_11 - .L_10)
.L_10:
        /*001c*/ 	.word	0x00000000
        /*0020*/ 	.short	0x0004
        /*0022*/ 	.short	0x001c
        /*0024*/ 	.byte	0x00, 0xf0, 0x11, 0x00


	//----- nvinfo : EIATTR_KPARAM_INFO
	.align		4
.L_11:
        /*0028*/ 	.byte	0x04, 0x17
        /*002a*/ 	.short	(.L_13 - .L_12)
.L_12:
        /*002c*/ 	.word	0x00000000
        /*0030*/ 	.short	0x0003
        /*0032*/ 	.short	0x0018
        /*0034*/ 	.byte	0x00, 0xf0, 0x11, 0x00


	//----- nvinfo : EIATTR_KPARAM_INFO
	.align		4
.L_13:
        /*0038*/ 	.byte	0x04, 0x17
        /*003a*/ 	.short	(.L_15 - .L_14)
.L_14:
        /*003c*/ 	.word	0x00000000
        /*0040*/ 	.short	0x0002
        /*0042*/ 	.short	0x0010
        /*0044*/ 	.byte	0x00, 0xf5, 0x21, 0x00


	//----- nvinfo : EIATTR_KPARAM_INFO
	.align		4
.L_15:
        /*0048*/ 	.byte	0x04, 0x17
        /*004a*/ 	.short	(.L_17 - .L_16)
.L_16:
        /*004c*/ 	.word	0x00000000
        /*0050*/ 	.short	0x0001
        /*0052*/ 	.short	0x0008
        /*0054*/ 	.byte	0x00, 0xf5, 0x21, 0x00


	//----- nvinfo : EIATTR_KPARAM_INFO
	.align		4
.L_17:
        /*0058*/ 	.byte	0x04, 0x17
        /*005a*/ 	.short	(.L_19 - .L_18)
.L_18:
        /*005c*/ 	.word	0x00000000
        /*0060*/ 	.short	0x0000
        /*0062*/ 	.short	0x0000
        /*0064*/ 	.byte	0x00, 0xf5, 0x21, 0x00


	//----- nvinfo : EIATTR_SPARSE_MMA_MASK
	.align		4
.L_19:
        /*0068*/ 	.byte	0x03, 0x50
        /*006a*/ 	.short	0x0000


	//----- nvinfo : EIATTR_MAXREG_COUNT
	.align		4
        /*006c*/ 	.byte	0x03, 0x1b
        /*006e*/ 	.short	0x00ff


	//----- nvinfo : EIATTR_MERCURY_ISA_VERSION
	.align		4
        /*0070*/ 	.byte	0x03, 0x5f
        /*0072*/ 	.short	0x0101


	//----- nvinfo : EIATTR_VRC_CTA_INIT_COUNT
	.align		4
        /*0074*/ 	.byte	0x02, 0x4a
	.zero		1
	.zero		1


	//----- nvinfo : EIATTR_EXIT_INSTR_OFFSETS
	.align		4
        /*0078*/ 	.byte	0x04, 0x1c
        /*007a*/ 	.short	(.L_21 - .L_20)


	//   ....[0]....
.L_20:
        /*007c*/ 	.word	0x000000e0


	//   ....[1]....
        /*0080*/ 	.word	0x000006f0


	//   ....[2]....
        /*0084*/ 	.word	0x000009a0


	//   ....[3]....
        /*0088*/ 	.word	0x00000b50


	//   ....[4]....
        /*008c*/ 	.word	0x00000c80


	//----- nvinfo : EIATTR_CBANK_PARAM_SIZE
	.align		4
.L_21:
        /*0090*/ 	.byte	0x03, 0x19
        /*0092*/ 	.short	0x0024


	//----- nvinfo : EIATTR_PARAM_CBANK
	.align		4
        /*0094*/ 	.byte	0x04, 0x0a
        /*0096*/ 	.short	(.L_23 - .L_22)
	.align		4
.L_22:
        /*0098*/ 	.word	index@(.nv.constant0._Z27pairwiseProductWithWindow2DPfS_S_iii)
        /*009c*/ 	.short	0x0380
        /*009e*/ 	.short	0x0024


	//----- nvinfo : EIATTR_SW_WAR
	.align		4
.L_23:
        /*00a0*/ 	.byte	0x04, 0x36
        /*00a2*/ 	.short	(.L_25 - .L_24)
.L_24:
        /*00a4*/ 	.word	0x00000008
.L_25:


//--------------------- .nv.callgraph             --------------------------
	.section	.nv.callgraph,"",@"SHT_CUDA_CALLGRAPH"
	.align	4
	.sectionentsize	8
	.align		4
        /*0000*/ 	.word	0x00000000
	.align		4
        /*0004*/ 	.word	0xffffffff
	.align		4
        /*0008*/ 	.word	0x00000000
	.align		4
        /*000c*/ 	.word	0xfffffffe
	.align		4
        /*0010*/ 	.word	0x00000000
	.align		4
        /*0014*/ 	.word	0xfffffffd
	.align		4
        /*0018*/ 	.word	0x00000000
	.align		4
        /*001c*/ 	.word	0xfffffffc


//--------------------- .text._Z27pairwiseProductWithWindow2DPfS_S_iii --------------------------
	.section	.text._Z27pairwiseProductWithWindow2DPfS_S_iii,"ax",@progbits
	.align	128
        .global         _Z27pairwiseProductWithWindow2DPfS_S_iii
        .type           _Z27pairwiseProductWithWindow2DPfS_S_iii,@function
        .size           _Z27pairwiseProductWithWindow2DPfS_S_iii,(.L_x_6 - _Z27pairwiseProductWithWindow2DPfS_S_iii)
        .other          _Z27pairwiseProductWithWindow2DPfS_S_iii,@"STO_CUDA_ENTRY STV_DEFAULT"
_Z27pairwiseProductWithWindow2DPfS_S_iii:
.text._Z27pairwiseProductWithWindow2DPfS_S_iii:
[----:B------:R-:W-:Y:S01]  /*0000*/  LDC R1, c[0x0][0x37c] ;  /* 0x0000df00ff017b82 */ /* 0x000fe20000000800 */
[----:B------:R-:W0:Y:S07]  /*0010*/  S2R R2, SR_TID.X ;  /* 0x0000000000027919 */ /* 0x000e2e0000002100 */
[----:B------:R-:W1:Y:S01]  /*0020*/  LDC R0, c[0x0][0x364] ;  /* 0x0000d900ff007b82 */ /* 0x000e620000000800 */
[----:B------:R-:W2:Y:S01]  /*0030*/  LDCU.64 UR6, c[0x0][0x398] ;  /* 0x00007300ff0677ac */ /* 0x000ea20008000a00 */
[----:B------:R-:W1:Y:S06]  /*0040*/  S2R R3, SR_TID.Y ;  /* 0x0000000000037919 */ /* 0x000e6c0000002200 */
[----:B------:R-:W0:Y:S08]  /*0050*/  S2UR UR5, SR_CTAID.X ;  /* 0x00000000000579c3 */ /* 0x000e300000002500 */
[----:B------:R-:W0:Y:S08]  /*0060*/  LDC R5, c[0x0][0x360] ;  /* 0x0000d800ff057b82 */ /* 0x000e300000000800 */
[----:B------:R-:W1:Y:S08]  /*0070*/  S2UR UR4, SR_CTAID.Y ;  /* 0x00000000000479c3 */ /* 0x000e700000002600 */
[----:B------:R-:W3:Y:S01]  /*0080*/  LDC R4, c[0x0][0x3a0] ;  /* 0x0000e800ff047b82 */ /* 0x000ee20000000800 */
[----:B0-----:R-:W-:-:S05]  /*0090*/  IMAD R5, R5, UR5, R2 ;  /* 0x0000000505057c24 */ /* 0x001fca000f8e0202 */
[----:B--2---:R-:W-:Y:S01]  /*00a0*/  ISETP.GE.AND P0, PT, R5, UR7, PT ;  /* 0x0000000705007c0c */ /* 0x004fe2000bf06270 */
[----:B-1----:R-:W-:-:S05]  /*00b0*/  IMAD R0, R0, UR4, R3 ;  /* 0x0000000400007c24 */ /* 0x002fca000f8e0203 */
[----:B------:R-:W-:-:S04]  /*00c0*/  ISETP.GE.OR P0, PT, R0, UR6, P0 ;  /* 0x0000000600007c0c */ /* 0x000fc80008706670 */
[----:B---3--:R-:W-:-:S13]  /*00d0*/  ISETP.LT.OR P0, PT, R4, 0x1, P0 ;  /* 0x000000010400780c */ /* 0x008fda0000701670 */
[----:B------:R-:W-:Y:S05]  /*00e0*/  @P0 EXIT ;  /* 0x000000000000094d */ /* 0x000fea0003800000 */
[----:B------:R-:W0:Y:S01]  /*00f0*/  LDC.64 R2, c[0x0][0x380] ;  /* 0x0000e000ff027b82 */ /* 0x000e220000000a00 */
[----:B------:R-:W-:Y:S01]  /*0100*/  ISETP.GE.U32.AND P1, PT, R4, 0x10, PT ;  /* 0x000000100400780c */ /* 0x000fe20003f26070 */
[----:B------:R-:W-:Y:S01]  /*0110*/  IMAD R5, R0, UR7, R5 ;  /* 0x0000000700057c24 */ /* 0x000fe2000f8e0205 */
[----:B------:R-:W-:Y:S01]  /*0120*/  LOP3.LUT R14, R4, 0xf, RZ, 0xc0, !PT ;  /* 0x0000000f040e7812 */ /* 0x000fe200078ec0ff */
[----:B------:R-:W1:Y:S01]  /*0130*/  LDCU.64 UR8, c[0x0][0x358] ;  /* 0x00006b00ff0877ac */ /* 0x000e620008000a00 */
[----:B------:R-:W-:Y:S02]  /*0140*/  HFMA2 R0, -RZ, RZ, 0, 0 ;  /* 0x00000000ff007431 */ /* 0x000fe400000001ff */
[----:B------:R-:W-:Y:S01]  /*0150*/  ISETP.NE.AND P0, PT, R14, RZ, PT ;  /* 0x000000ff0e00720c */ /* 0x000fe20003f05270 */
[----:B0-----:R-:W-:-:S04]  /*0160*/  IMAD.WIDE R2, R5, 0x4, R2 ;  /* 0x0000000405027825 */ /* 0x001fc800078e0202 */
[----:B------:R-:W-:Y:S02]  /*0170*/  IMAD R5, R5, R4, RZ ;  /* 0x0000000405057224 */ /* 0x000fe400078e02ff */
[----:B-1----:R-:W-:Y:S06]  /*0180*/  @!P1 BRA `(.L_x_0) ;  /* 0x0000000400589947 */ /* 0x002fec0003800000 */
[----:B------:R-:W0:Y:S01]  /*0190*/  LDCU.64 UR6, c[0x0][0x388] ;  /* 0x00007100ff0677ac */ /* 0x000e220008000a00 */
[----:B------:R-:W-:Y:S02]  /*01a0*/  LOP3.LUT R0, R4, 0x7ffffff0, RZ, 0xc0, !PT ;  /* 0x7ffffff004007812 */ /* 0x000fe400078ec0ff */
[----:B------:R-:W-:Y:S01]  /*01b0*/  MOV R10, R5 ;  /* 0x00000005000a7202 */ /* 0x000fe20000000f00 */
[----:B------:R-:W1:Y:S01]  /*01c0*/  LDCU.64 UR4, c[0x0][0x390] ;  /* 0x00007200ff0477ac */ /* 0x000e620008000a00 */
[----:B------:R-:W-:Y:S01]  /*01d0*/  IADD3 R11, PT, PT, -R0, RZ, RZ ;  /* 0x000000ff000b7210 */ /* 0x000fe20007ffe1ff */
[----:B0-----:R-:W-:-:S04]  /*01e0*/  UIADD3 UR6, UP0, UPT, UR6, 0x20, URZ ;  /* 0x0000002006067890 */ /* 0x001fc8000ff1e0ff */
[----:B------:R-:W-:Y:S02]  /*01f0*/  UIADD3.X UR7, UPT, UPT, URZ, UR7, URZ, UP0, !UPT ;  /* 0x00000007ff077290 */ /* 0x000fe400087fe4ff */
[----:B-1----:R-:W-:Y:S01]  /*0200*/  UIADD3 UR4, UP1, UPT, UR4, 0x20, URZ ;  /* 0x0000002004047890 */ /* 0x002fe2000ff3e0ff */
[----:B------:R-:W-:-:S03]  /*0210*/  MOV R12, UR6 ;  /* 0x00000006000c7c02 */ /* 0x000fc60008000f00 */
[----:B------:R-:W-:Y:S01]  /*0220*/  MOV R13, UR7 ;  /* 0x00000007000d7c02 */ /* 0x000fe20008000f00 */
[----:B------:R-:W-:-:S12]  /*0230*/  UIADD3.X UR5, UPT, UPT, URZ, UR5, URZ, UP1, !UPT ;  /* 0x00000005ff057290 */ /* 0x000fd80008ffe4ff */
.L_x_1:
[----:B------:R-:W-:Y:S02]  /*0240*/  MOV R6, R12 ;  /* 0x0000000c00067202 */ /* 0x000fe40000000f00 */
[----:B------:R-:W-:Y:S01]  /*0250*/  MOV R7, R13 ;  /* 0x0000000d00077202 */ /* 0x000fe20000000f00 */
[----:B------:R-:W2:Y:S04]  /*0260*/  LDG.E R12, desc[UR8][R2.64] ;  /* 0x00000008020c7981 */ /* 0x000ea8000c1e1900 */
[----:B------:R-:W2:Y:S01]  /*0270*/  LDG.E R13, desc[UR8][R6.64+-0x20] ;  /* 0xffffe008060d7981 */ /* 0x000ea2000c1e1900 */
[----:B-1----:R-:W-:Y:S02]  /*0280*/  MOV R8, UR4 ;  /* 0x0000000400087c02 */ /* 0x002fe40008000f00 */
[----:B------:R-:W-:-:S03]  /*0290*/  MOV R9, UR5 ;  /* 0x0000000500097c02 */ /* 0x000fc60008000f00 */
[----:B------:R-:W-:-:S04]  /*02a0*/  IMAD.WIDE R8, R10, 0x4, R8 ;  /* 0x000000040a087825 */ /* 0x000fc800078e0208 */
[----:B--2---:R-:W-:-:S05]  /*02b0*/  FMUL R13, R12, R13 ;  /* 0x0000000d0c0d7220 */ /* 0x004fca0000400000 */
[----:B------:R0:W-:Y:S04]  /*02c0*/  STG.E desc[UR8][R8.64+-0x20], R13 ;  /* 0xffffe00d08007986 */ /* 0x0001e8000c101908 */
[----:B------:R-:W2:Y:S04]  /*02d0*/  LDG.E R12, desc[UR8][R2.64] ;  /* 0x00000008020c7981 */ /* 0x000ea8000c1e1900 */
[----:B------:R-:W2:Y:S02]  /*02e0*/  LDG.E R15, desc[UR8][R6.64+-0x1c] ;  /* 0xffffe408060f7981 */ /* 0x000ea4000c1e1900 */
[----:B--2---:R-:W-:-:S05]  /*02f0*/  FMUL R15, R12, R15 ;  /* 0x0000000f0c0f7220 */ /* 0x004fca0000400000 */
[----:B------:R1:W-:Y:S04]  /*0300*/  STG.E desc[UR8][R8.64+-0x1c], R15 ;  /* 0xffffe40f08007986 */ /* 0x0003e8000c101908 */
[----:B------:R-:W2:Y:S04]  /*0310*/  LDG.E R12, desc[UR8][R2.64] ;  /* 0x00000008020c7981 */ /* 0x000ea8000c1e1900 */
[----:B------:R-:W2:Y:S02]  /*0320*/  LDG.E R17, desc[UR8][R6.64+-0x18] ;  /* 0xffffe80806117981 */ /* 0x000ea4000c1e1900 */
[----:B--2---:R-:W-:-:S05]  /*0330*/  FMUL R17, R12, R17 ;  /* 0x000000110c117220 */ /* 0x004fca0000400000 */
[----:B------:R2:W-:Y:S04]  /*0340*/  STG.E desc[UR8][R8.64+-0x18], R17 ;  /* 0xffffe81108007986 */ /* 0x0005e8000c101908 */
[----:B------:R-:W3:Y:S04]  /*0350*/  LDG.E R12, desc[UR8][R2.64] ;  /* 0x00000008020c7981 */ /* 0x000ee8000c1e1900 */
[----:B------:R-:W3:Y:S02]  /*0360*/  LDG.E R19, desc[UR8][R6.64+-0x14] ;  /* 0xffffec0806137981 */ /* 0x000ee4000c1e1900 */
[----:B---3--:R-:W-:-:S05]  /*0370*/  FMUL R19, R12, R19 ;  /* 0x000000130c137220 */ /* 0x008fca0000400000 */
[----:B------:R3:W-:Y:S04]  /*0380*/  STG.E desc[UR8][R8.64+-0x14], R19 ;  /* 0xffffec1308007986 */ /* 0x0007e8000c101908 */
[----:B------:R-:W4:Y:S04]  /*0390*/  LDG.E R12, desc[UR8][R2.64] ;  /* 0x00000008020c7981 */ /* 0x000f28000c1e1900 */
[----:B0-----:R-:W4:Y:S02]  /*03a0*/  LDG.E R13, desc[UR8][R6.64+-0x10] ;  /* 0xfffff008060d7981 */ /* 0x001f24000c1e1900 */
[----:B----4-:R-:W-:-:S05]  /*03b0*/  FMUL R13, R12, R13 ;  /* 0x0000000d0c0d7220 */ /* 0x010fca0000400000 */
[----:B------:R0:W-:Y:S04]  /*03c0*/  STG.E desc[UR8][R8.64+-0x10], R13 ;  /* 0xfffff00d08007986 */ /* 0x0001e8000c101908 */
[----:B------:R-:W4:Y:S04]  /*03d0*/  LDG.E R12, desc[UR8][R2.64] ;  /* 0x00000008020c7981 */ /* 0x000f28000c1e1900 */
[----:B-1----:R-:W4:Y:S02]  /*03e0*/  LDG.E R15, desc[UR8][R6.64+-0xc] ;  /* 0xfffff408060f7981 */ /* 0x002f24000c1e1900 */
[----:B----4-:R-:W-:-:S05]  /*03f0*/  FMUL R15, R12, R15 ;  /* 0x0000000f0c0f7220 */ /* 0x010fca0000400000 */
[----:B------:R1:W-:Y:S04]  /*0400*/  STG.E desc[UR8][R8.64+-0xc], R15 ;  /* 0xfffff40f08007986 */ /* 0x0003e8000c101908 */
[----:B------:R-:W4:Y:S04]  /*0410*/  LDG.E R12, desc[UR8][R2.64] ;  /* 0x00000008020c7981 */ /* 0x000f28000c1e1900 */
[----:B--2---:R-:W4:Y:S02]  /*0420*/  LDG.E R17, desc[UR8][R6.64+-0x8] ;  /* 0xfffff80806117981 */ /* 0x004f24000c1e1900 */
[----:B----4-:R-:W-:-:S05]  /*0430*/  FMUL R17, R12, R17 ;  /* 0x000000110c117220 */ /* 0x010fca0000400000 */
[----:B------:R2:W-:Y:S04]  /*0440*/  STG.E desc[UR8][R8.64+-0x8], R17 ;  /* 0xfffff81108007986 */ /* 0x0005e8000c101908 */
[----:B------:R-:W4:Y:S04]  /*0450*/  LDG.E R12, desc[UR8][R2.64] ;  /* 0x00000008020c7981 */ /* 0x000f28000c1e1900 */
[----:B---3--:R-:W4:Y:S02]  /*0460*/  LDG.E R19, desc[UR8][R6.64+-0x4] ;  /* 0xfffffc0806137981 */ /* 0x008f24000c1e1900 */
[----:B----4-:R-:W-:-:S05]  /*0470*/  FMUL R19, R12, R19 ;  /* 0x000000130c137220 */ /* 0x010fca0000400000 */
        /* <DEDUP_REMOVED lines=26> */
[----:B--2---:R-:W4:Y:S01]  /*0620*/  LDG.E R17, desc[UR8][R6.64+0x18] ;  /* 0x0000180806117981 */ /* 0x004f22000c1e1900 */
[----:B------:R-:W-:Y:S01]  /*0630*/  IADD3 R11, PT, PT, R11, 0x10, RZ ;  /* 0x000000100b0b7810 */ /* 0x000fe20007ffe0ff */
[----:B----4-:R-:W-:-:S05]  /*0640*/  FMUL R17, R12, R17 ;  /* 0x000000110c117220 */ /* 0x010fca0000400000 */
[----:B------:R1:W-:Y:S04]  /*0650*/  STG.E desc[UR8][R8.64+0x18], R17 ;  /* 0x0000181108007986 */ /* 0x0003e8000c101908 */
[----:B------:R-:W2:Y:S04]  /*0660*/  LDG.E R12, desc[UR8][R2.64] ;  /* 0x00000008020c7981 */ /* 0x000ea8000c1e1900 */
[----:B---3--:R-:W2:Y:S01]  /*0670*/  LDG.E R19, desc[UR8][R6.64+0x1c] ;  /* 0x00001c0806137981 */ /* 0x008ea2000c1e1900 */
[----:B------:R-:W-:Y:S02]  /*0680*/  ISETP.NE.AND P1, PT, R11, RZ, PT ;  /* 0x000000ff0b00720c */ /* 0x000fe40003f25270 */
[----:B------:R-:W-:Y:S01]  /*0690*/  IADD3 R10, PT, PT, R10, 0x10, RZ ;  /* 0x000000100a0a7810 */ /* 0x000fe20007ffe0ff */
[----:B--2---:R-:W-:Y:S01]  /*06a0*/  FMUL R19, R12, R19 ;  /* 0x000000130c137220 */ /* 0x004fe20000400000 */
[----:B------:R-:W-:-:S04]  /*06b0*/  IADD3 R12, P2, PT, R6, 0x40, RZ ;  /* 0x00000040060c7810 */ /* 0x000fc80007f5e0ff */
[----:B------:R1:W-:Y:S01]  /*06c0*/  STG.E desc[UR8][R8.64+0x1c], R19 ;  /* 0x00001c1308007986 */ /* 0x0003e2000c101908 */
[----:B0-----:R-:W-:-:S04]  /*06d0*/  IADD3.X R13, PT, PT, RZ, R7, RZ, P2, !PT ;  /* 0x00000007ff0d7210 */ /* 0x001fc800017fe4ff */
[----:B------:R-:W-:Y:S05]  /*06e0*/  @P1 BRA `(.L_x_1) ;  /* 0xfffffff800d41947 */ /* 0x000fea000383ffff */
.L_x_0:
[----:B------:R-:W-:Y:S05]  /*06f0*/  @!P0 EXIT ;  /* 0x000000000000894d */ /* 0x000fea0003800000 */
[----:B------:R-:W-:Y:S02]  /*0700*/  ISETP.GE.U32.AND P0, PT, R14, 0x8, PT ;  /* 0x000000080e00780c */ /* 0x000fe40003f06070 */
[----:B------:R-:W-:-:S04]  /*0710*/  LOP3.LUT R12, R4, 0x7, RZ, 0xc0, !PT ;  /* 0x00000007040c7812 */ /* 0x000fc800078ec0ff */
[----:B------:R-:W-:-:S07]  /*0720*/  ISETP.NE.AND P1, PT, R12, RZ, PT ;  /* 0x000000ff0c00720c */ /* 0x000fce0003f25270 */
[----:B------:R-:W-:Y:S06]  /*0730*/  @!P0 BRA `(.L_x_2) ;  /* 0x0000000000988947 */ /* 0x000fec0003800000 */
[----:B------:R-:W0:Y:S01]  /*0740*/  LDC.64 R6, c[0x0][0x388] ;  /* 0x0000e200ff067b82 */ /* 0x000e220000000a00 */
[----:B------:R-:W2:Y:S07]  /*0750*/  LDG.E R10, desc[UR8][R2.64] ;  /* 0x00000008020a7981 */ /* 0x000eae000c1e1900 */
[----:B-1----:R-:W1:Y:S01]  /*0760*/  LDC.64 R8, c[0x0][0x390] ;  /* 0x0000e400ff087b82 */ /* 0x002e620000000a00 */
[----:B0-----:R-:W-:-:S05]  /*0770*/  IMAD.WIDE.U32 R6, R0, 0x4, R6 ;  /* 0x0000000400067825 */ /* 0x001fca00078e0006 */
[----:B------:R-:W2:Y:S01]  /*0780*/  LDG.E R11, desc[UR8][R6.64] ;  /* 0x00000008060b7981 */ /* 0x000ea2000c1e1900 */
[----:B------:R-:W-:-:S05]  /*0790*/  IADD3 R13, PT, PT, R5, R0, RZ ;  /* 0x00000000050d7210 */ /* 0x000fca0007ffe0ff */
[----:B-1----:R-:W-:-:S04]  /*07a0*/  IMAD.WIDE R8, R13, 0x4, R8 ;  /* 0x000000040d087825 */ /* 0x002fc800078e0208 */
        /* <DEDUP_REMOVED lines=26> */
[----:B---3--:R-:W2:Y:S04]  /*0950*/  LDG.E R17, desc[UR8][R6.64+0x1c] ;  /* 0x00001c0806117981 */ /* 0x008ea8000c1e1900 */
[----:B------:R-:W2:Y:S01]  /*0960*/  LDG.E R10, desc[UR8][R2.64] ;  /* 0x00000008020a7981 */ /* 0x000ea2000c1e1900 */
[----:B------:R-:W-:Y:S01]  /*0970*/  IADD3 R0, PT, PT, R0, 0x8, RZ ;  /* 0x0000000800007810 */ /* 0x000fe20007ffe0ff */
[----:B--2---:R-:W-:-:S05]  /*0980*/  FMUL R17, R10, R17 ;  /* 0x000000110a117220 */ /* 0x004fca0000400000 */
[----:B------:R0:W-:Y:S02]  /*0990*/  STG.E desc[UR8][R8.64+0x1c], R17 ;  /* 0x00001c1108007986 */ /* 0x0001e4000c101908 */
.L_x_2:
[----:B------:R-:W-:Y:S05]  /*09a0*/  @!P1 EXIT ;  /* 0x000000000000994d */ /* 0x000fea0003800000 */
[----:B------:R-:W-:Y:S02]  /*09b0*/  ISETP.GE.U32.AND P0, PT, R12, 0x4, PT ;  /* 0x000000040c00780c */ /* 0x000fe40003f06070 */
[----:B------:R-:W-:-:S04]  /*09c0*/  LOP3.LUT R4, R4, 0x3, RZ, 0xc0, !PT ;  /* 0x0000000304047812 */ /* 0x000fc800078ec0ff */
[----:B------:R-:W-:-:S07]  /*09d0*/  ISETP.NE.AND P1, PT, R4, RZ, PT ;  /* 0x000000ff0400720c */ /* 0x000fce0003f25270 */
[----:B------:R-:W-:Y:S06]  /*09e0*/  @!P0 BRA `(.L_x_3) ;  /* 0x0000000000588947 */ /* 0x000fec0003800000 */
[----:B------:R-:W2:Y:S01]  /*09f0*/  LDC.64 R6, c[0x0][0x388] ;  /* 0x0000e200ff067b82 */ /* 0x000ea20000000a00 */
[----:B------:R-:W3:Y:S07]  /*0a00*/  LDG.E R10, desc[UR8][R2.64] ;  /* 0x00000008020a7981 */ /* 0x000eee000c1e1900 */
[----:B01----:R-:W0:Y:S01]  /*0a10*/  LDC.64 R8, c[0x0][0x390] ;  /* 0x0000e400ff087b82 */ /* 0x003e220000000a00 */
[----:B--2---:R-:W-:-:S05]  /*0a20*/  IMAD.WIDE.U32 R6, R0, 0x4, R6 ;  /* 0x0000000400067825 */ /* 0x004fca00078e0006 */
[----:B------:R-:W3:Y:S01]  /*0a30*/  LDG.E R11, desc[UR8][R6.64] ;  /* 0x00000008060b7981 */ /* 0x000ee2000c1e1900 */
[----:B------:R-:W-:-:S05]  /*0a40*/  IADD3 R13, PT, PT, R5, R0, RZ ;  /* 0x00000000050d7210 */ /* 0x000fca0007ffe0ff */
[----:B0-----:R-:W-:-:S04]  /*0a50*/  IMAD.WIDE R8, R13, 0x4, R8 ;  /* 0x000000040d087825 */ /* 0x001fc800078e0208 */
[----:B---3--:R-:W-:-:S05]  /*0a60*/  FMUL R11, R10, R11 ;  /* 0x0000000b0a0b7220 */ /* 0x008fca0000400000 */
[----:B------:R2:W-:Y:S04]  /*0a70*/  STG.E desc[UR8][R8.64], R11 ;  /* 0x0000000b08007986 */ /* 0x0005e8000c101908 */
[----:B------:R-:W3:Y:S04]  /*0a80*/  LDG.E R10, desc[UR8][R2.64] ;  /* 0x00000008020a7981 */ /* 0x000ee8000c1e1900 */
[----:B------:R-:W3:Y:S02]  /*0a90*/  LDG.E R13, desc[UR8][R6.64+0x4] ;  /* 0x00000408060d7981 */ /* 0x000ee4000c1e1900 */
[----:B---3--:R-:W-:-:S05]  /*0aa0*/  FMUL R13, R10, R13 ;  /* 0x0000000d0a0d7220 */ /* 0x008fca0000400000 */
[----:B------:R2:W-:Y:S04]  /*0ab0*/  STG.E desc[UR8][R8.64+0x4], R13 ;  /* 0x0000040d08007986 */ /* 0x0005e8000c101908 */
[----:B------:R-:W3:Y:S04]  /*0ac0*/  LDG.E R10, desc[UR8][R2.64] ;  /* 0x00000008020a7981 */ /* 0x000ee8000c1e1900 */
[----:B------:R-:W3:Y:S02]  /*0ad0*/  LDG.E R15, desc[UR8][R6.64+0x8] ;  /* 0x00000808060f7981 */ /* 0x000ee4000c1e1900 */
[----:B---3--:R-:W-:-:S05]  /*0ae0*/  FMUL R15, R10, R15 ;  /* 0x0000000f0a0f7220 */ /* 0x008fca0000400000 */
[----:B------:R2:W-:Y:S04]  /*0af0*/  STG.E desc[UR8][R8.64+0x8], R15 ;  /* 0x0000080f08007986 */ /* 0x0005e8000c101908 */
[----:B------:R-:W3:Y:S04]  /*0b00*/  LDG.E R17, desc[UR8][R6.64+0xc] ;  /* 0x00000c0806117981 */ /* 0x000ee8000c1e1900 */
[----:B------:R-:W3:Y:S01]  /*0b10*/  LDG.E R10, desc[UR8][R2.64] ;  /* 0x00000008020a7981 */ /* 0x000ee2000c1e1900 */
[----:B------:R-:W-:Y:S01]  /*0b20*/  IADD3 R0, PT, PT, R0, 0x4, RZ ;  /* 0x0000000400007810 */ /* 0x000fe20007ffe0ff */
[----:B---3--:R-:W-:-:S05]  /*0b30*/  FMUL R17, R10, R17 ;  /* 0x000000110a117220 */ /* 0x008fca0000400000 */
[----:B------:R2:W-:Y:S02]  /*0b40*/  STG.E desc[UR8][R8.64+0xc], R17 ;  /* 0x00000c1108007986 */ /* 0x0005e4000c101908 */
.L_x_3:
[----:B------:R-:W-:Y:S05]  /*0b50*/  @!P1 EXIT ;  /* 0x000000000000994d */ /* 0x000fea0003800000 */
[----:B012---:R-:W0:Y:S01]  /*0b60*/  LDC.64 R8, c[0x0][0x388] ;  /* 0x0000e200ff087b82 */ /* 0x007e220000000a00 */
[----:B------:R-:W-:-:S07]  /*0b70*/  IADD3 R11, PT, PT, R5, R0, RZ ;  /* 0x00000000050b7210 */ /* 0x000fce0007ffe0ff */
[----:B------:R-:W1:Y:S01]  /*0b80*/  LDC.64 R6, c[0x0][0x390] ;  /* 0x0000e400ff067b82 */ /* 0x000e620000000a00 */
[----:B0-----:R-:W-:Y:S01]  /*0b90*/  IMAD.WIDE.U32 R8, R0, 0x4, R8 ;  /* 0x0000000400087825 */ /* 0x001fe200078e0008 */
[----:B------:R-:W-:-:S04]  /*0ba0*/  IADD3 R0, PT, PT, -R4, RZ, RZ ;  /* 0x000000ff04007210 */ /* 0x000fc80007ffe1ff */
[----:B------:R-:W-:-:S07]  /*0bb0*/  MOV R15, R9 ;  /* 0x00000009000f7202 */ /* 0x000fce0000000f00 */
.L_x_4:
[----:B------:R-:W-:Y:S01]  /*0bc0*/  MOV R9, R15 ;  /* 0x0000000f00097202 */ /* 0x000fe20000000f00 */
[----:B------:R-:W2:Y:S05]  /*0bd0*/  LDG.E R10, desc[UR8][R2.64] ;  /* 0x00000008020a7981 */ /* 0x000eaa000c1e1900 */
[----:B0-----:R0:W2:Y:S01]  /*0be0*/  LDG.E R9, desc[UR8][R8.64] ;  /* 0x0000000808097981 */ /* 0x0010a2000c1e1900 */
[----:B------:R-:W-:Y:S01]  /*0bf0*/  IADD3 R0, PT, PT, R0, 0x1, RZ ;  /* 0x0000000100007810 */ /* 0x000fe20007ffe0ff */
[C---:B-1----:R-:W-:Y:S01]  /*0c00*/  IMAD.WIDE R4, R11.reuse, 0x4, R6 ;  /* 0x000000040b047825 */ /* 0x042fe200078e0206 */
[----:B------:R-:W-:Y:S02]  /*0c10*/  IADD3 R11, PT, PT, R11, 0x1, RZ ;  /* 0x000000010b0b7810 */ /* 0x000fe40007ffe0ff */
[----:B------:R-:W-:-:S02]  /*0c20*/  ISETP.NE.AND P0, PT, R0, RZ, PT ;  /* 0x000000ff0000720c */ /* 0x000fc40003f05270 */
[----:B0-----:R-:W-:-:S04]  /*0c30*/  IADD3 R8, P1, PT, R8, 0x4, RZ ;  /* 0x0000000408087810 */ /* 0x001fc80007f3e0ff */
[----:B------:R-:W-:Y:S01]  /*0c40*/  IADD3.X R15, PT, PT, RZ, R15, RZ, P1, !PT ;  /* 0x0000000fff0f7210 */ /* 0x000fe20000ffe4ff */
[----:B--2---:R-:W-:-:S05]  /*0c50*/  FMUL R13, R10, R9 ;  /* 0x000000090a0d7220 */ /* 0x004fca0000400000 */
[----:B------:R0:W-:Y:S01]  /*0c60*/  STG.E desc[UR8][R4.64], R13 ;  /* 0x0000000d04007986 */ /* 0x0001e2000c101908 */
[----:B------:R-:W-:Y:S05]  /*0c70*/  @P0 BRA `(.L_x_4) ;  /* 0xfffffffc00d00947 */ /* 0x000fea000383ffff */
[----:B------:R-:W-:Y:S05]  /*0c80*/  EXIT ;  /* 0x000000000000794d */ /* 0x000fea0003800000 */
.L_x_5:
[----:B------:R-:W-:-:S00]  /*0c90*/  BRA `(.L_x_5) ;  /* 0xfffffffc00fc7947 */ /* 0x000fc0000383ffff */
[----:B------:R-:W-:-:S00]  /*0ca0*/  NOP ;  /* 0x0000000000007918 */ /* 0x000fc00000000000 */
        /* <DEDUP_REMOVED lines=13> */
.L_x_6:


//--------------------- .nv.shared.reserved.0     --------------------------
	.section	.nv.shared.reserved.0,"aw",@nobits
	.weak		__nv_reservedSMEM_offset_0_alias
	.size		__nv_reservedSMEM_offset_0_alias, 0, 64
	.other		__nv_reservedSMEM_offset_0_alias,@"STO_CUDA_RESERVED_SHARED STV_DEFAULT"
__nv_reservedSMEM_offset_0_alias:
	.zero		0
	.zero		64


//--------------------- .nv.constant0._Z27pairwiseProductWithWindow2DPfS_S_iii --------------------------
	.section	.nv.constant0._Z27pairwiseProductWithWindow2DPfS_S_iii,"a",@progbits
	.sectionflags	@""
	.align	4
.nv.constant0._Z27pairwiseProductWithWindow2DPfS_S_iii:
	.zero		932


//--------------------- SYMBOLS --------------------------

	.type		.nv.reservedSmem.offset0,@object
	.size		.nv.reservedSmem.offset0,0x4
